//
// Generated by NVIDIA NVVM Compiler
//
// Compiler Build ID: CL-36424714
// Cuda compilation tools, release 13.0, V13.0.88
// Based on NVVM 20.0.0
//

.version 9.0
.target sm_100
.address_size 64

	// .globl	_Z8rowPowerPiii

.visible .entry _Z8rowPowerPiii(
	.param .u64 .ptr .align 1 _Z8rowPowerPiii_param_0,
	.param .u32 _Z8rowPowerPiii_param_1,
	.param .u32 _Z8rowPowerPiii_param_2
)
{
	.reg .pred 	%p<5>;
	.reg .b32 	%r<33>;
	.reg .b64 	%rd<5>;

	ld.param.u64 	%rd2, [_Z8rowPowerPiii_param_0];
	ld.param.u32 	%r20, [_Z8rowPowerPiii_param_2];
	cvta.to.global.u64 	%rd3, %rd2;
	mov.u32 	%r21, %ctaid.x;
	div.u32 	%r22, %r21, %r20;
	add.s32 	%r1, %r22, 1;
	mul.wide.u32 	%rd4, %r21, 4;
	add.s64 	%rd1, %rd3, %rd4;
	ld.global.u32 	%r2, [%rd1];
	and.b32  	%r3, %r1, 3;
	setp.lt.u32 	%p1, %r22, 3;
	mov.b32 	%r32, 1;
	@%p1 bra 	$L__BB0_3;
	and.b32  	%r24, %r1, 2147483644;
	mul.lo.s32 	%r25, %r2, %r2;
	mul.lo.s32 	%r4, %r25, %r25;
	neg.s32 	%r26, %r24;
	mov.b32 	%r32, 1;
$L__BB0_2:
	mul.lo.s32 	%r32, %r4, %r32;
	add.s32 	%r26, %r26, 4;
	setp.ne.s32 	%p2, %r26, 0;
	@%p2 bra 	$L__BB0_2;
$L__BB0_3:
	setp.eq.s32 	%p3, %r3, 0;
	@%p3 bra 	$L__BB0_6;
	neg.s32 	%r30, %r3;
$L__BB0_5:
	.pragma "nounroll";
	mul.lo.s32 	%r32, %r2, %r32;
	add.s32 	%r30, %r30, 1;
	setp.ne.s32 	%p4, %r30, 0;
	@%p4 bra 	$L__BB0_5;
$L__BB0_6:
	st.global.u32 	[%rd1], %r32;
	ret;

}


// ===== COMPILED SASS (sm_100) =====

	.target	sm_100

	.elftype	@"ET_EXEC"


//--------------------- .note.nv.tkinfo           --------------------------
	.section	.note.nv.tkinfo,"",@"SHT_NOTE"
	.sectionflags	@"SHF_NOTE_NV_TKINFO"
	.tkinfo
        /*0018*/ 	.word	0x00000002
        /*0030*/ 	.string	""
        /*0030*/ 	.string	"ptxas"
        /*0030*/ 	.string	"Cuda compilation tools, release 13.0, V13.0.88"
        /*0030*/ 	.string	"Build cuda_13.0.r13.0/compiler.36424714_0"
        /*0030*/ 	.string	"-arch sm_100 -m 64 "



//--------------------- .note.nv.cuinfo           --------------------------
	.section	.note.nv.cuinfo,"",@"SHT_NOTE"
	.sectionflags	@"SHF_NOTE_NV_CUINFO"
        /*0018*/ 	.short	0x0002
        /*001a*/ 	.short	0x0064
        /*001c*/ 	.short	0x0082
	.zero		2


//--------------------- .nv.info                  --------------------------
	.section	.nv.info,"",@"SHT_CUDA_INFO"
	.align	4


	//----- nvinfo : EIATTR_REGCOUNT
	.align		4
        /*0000*/ 	.byte	0x04, 0x2f
        /*0002*/ 	.short	(.L_1 - .L_0)
	.align		4
.L_0:
        /*0004*/ 	.word	index@(_Z8rowPowerPiii)
        /*0008*/ 	.word	0x0000000c


	//----- nvinfo : EIATTR_FRAME_SIZE
	.align		4
.L_1:
        /*000c*/ 	.byte	0x04, 0x11
        /*000e*/ 	.short	(.L_3 - .L_2)
	.align		4
.L_2:
        /*0010*/ 	.word	index@(_Z8rowPowerPiii)
        /*0014*/ 	.word	0x00000000


	//----- nvinfo : EIATTR_MIN_STACK_SIZE
	.align		4
.L_3:
        /*0018*/ 	.byte	0x04, 0x12
        /*001a*/ 	.short	(.L_5 - .L_4)
	.align		4
.L_4:
        /*001c*/ 	.word	index@(_Z8rowPowerPiii)
        /*0020*/ 	.word	0x00000000
.L_5:


//--------------------- .nv.compat                --------------------------
	.section	.nv.compat,"",@"SHT_CUDA_COMPAT_INFO"
	.align	4
        /*0000*/ 	.byte	0x02, 0x09, 0x00, 0x00, 0x02, 0x02, 0x01, 0x00, 0x02, 0x05, 0x05, 0x00, 0x03, 0x07, 0x01, 0x01
        /*0010*/ 	.byte	0x02, 0x03, 0x00, 0x00, 0x02, 0x06, 0x01, 0x00, 0x04, 0x0b, 0x08, 0x00, 0x09, 0x00, 0x00, 0x00
        /*0020*/ 	.byte	0x00, 0x00, 0x00, 0x00


//--------------------- .nv.info._Z8rowPowerPiii  --------------------------
	.section	.nv.info._Z8rowPowerPiii,"",@"SHT_CUDA_INFO"
	.sectionflags	@""
	.align	4


	//----- nvinfo : EIATTR_CUDA_API_VERSION
	.align		4
        /*0000*/ 	.byte	0x04, 0x37
        /*0002*/ 	.short	(.L_7 - .L_6)
.L_6:
        /*0004*/ 	.word	0x00000082


	//----- nvinfo : EIATTR_KPARAM_INFO
	.align		4
.L_7:
        /*0008*/ 	.byte	0x04, 0x17
        /*000a*/ 	.short	(.L_9 - .L_8)
.L_8:
        /*000c*/ 	.word	0x00000000
        /*0010*/ 	.short	0x0002
        /*0012*/ 	.short	0x000c
        /*0014*/ 	.byte	0x00, 0xf0, 0x11, 0x00


	//----- nvinfo : EIATTR_KPARAM_INFO
	.align		4
.L_9:
        /*0018*/ 	.byte	0x04, 0x17
        /*001a*/ 	.short	(.L_11 - .L_10)
.L_10:
        /*001c*/ 	.word	0x00000000
        /*0020*/ 	.short	0x0001
        /*0022*/ 	.short	0x0008
        /*0024*/ 	.byte	0x00, 0xf0, 0x11, 0x00


	//----- nvinfo : EIATTR_KPARAM_INFO
	.align		4
.L_11:
        /*0028*/ 	.byte	0x04, 0x17
        /*002a*/ 	.short	(.L_13 - .L_12)
.L_12:
        /*002c*/ 	.word	0x00000000
        /*0030*/ 	.short	0x0000
        /*0032*/ 	.short	0x0000
        /*0034*/ 	.byte	0x00, 0xf5, 0x21, 0x00


	//----- nvinfo : EIATTR_SPARSE_MMA_MASK
	.align		4
.L_13:
        /*0038*/ 	.byte	0x03, 0x50
        /*003a*/ 	.short	0x0000


	//----- nvinfo : EIATTR_MAXREG_COUNT
	.align		4
        /*003c*/ 	.byte	0x03, 0x1b
        /*003e*/ 	.short	0x00ff


	//----- nvinfo : EIATTR_MERCURY_ISA_VERSION
	.align		4
        /*0040*/ 	.byte	0x03, 0x5f
        /*0042*/ 	.short	0x0101


	//----- nvinfo : EIATTR_VRC_CTA_INIT_COUNT
	.align		4
        /*0044*/ 	.byte	0x02, 0x4a
	.zero		1
	.zero		1


	//----- nvinfo : EIATTR_EXIT_INSTR_OFFSETS
	.align		4
        /*0048*/ 	.byte	0x04, 0x1c
        /*004a*/ 	.short	(.L_15 - .L_14)


	//   ....[0]....
.L_14:
        /*004c*/ 	.word	0x00000440


	//----- nvinfo : EIATTR_CBANK_PARAM_SIZE
	.align		4
.L_15:
        /*0050*/ 	.byte	0x03, 0x19
        /*0052*/ 	.short	0x0010


	//----- nvinfo : EIATTR_PARAM_CBANK
	.align		4
        /*0054*/ 	.byte	0x04, 0x0a
        /*0056*/ 	.short	(.L_17 - .L_16)
	.align		4
.L_16:
        /*0058*/ 	.word	index@(.nv.constant0._Z8rowPowerPiii)
        /*005c*/ 	.short	0x0380
        /*005e*/ 	.short	0x0010


	//----- nvinfo : EIATTR_SW_WAR
	.align		4
.L_17:
        /*0060*/ 	.byte	0x04, 0x36
        /*0062*/ 	.short	(.L_19 - .L_18)
.L_18:
        /*0064*/ 	.word	0x00000008
.L_19:


//--------------------- .nv.callgraph             --------------------------
	.section	.nv.callgraph,"",@"SHT_CUDA_CALLGRAPH"
	.align	4
	.sectionentsize	8
	.align		4
        /*0000*/ 	.word	0x00000000
	.align		4
        /*0004*/ 	.word	0xffffffff
	.align		4
        /*0008*/ 	.word	0x00000000
	.align		4
        /*000c*/ 	.word	0xfffffffe
	.align		4
        /*0010*/ 	.word	0x00000000
	.align		4
        /*0014*/ 	.word	0xfffffffd
	.align		4
        /*0018*/ 	.word	0x00000000
	.align		4
        /*001c*/ 	.word	0xfffffffc


//--------------------- .text._Z8rowPowerPiii     --------------------------
	.section	.text._Z8rowPowerPiii,"ax",@progbits
	.align	128
        .global         _Z8rowPowerPiii
        .type           _Z8rowPowerPiii,@function
        .size           _Z8rowPowerPiii,(.L_x_7 - _Z8rowPowerPiii)
        .other          _Z8rowPowerPiii,@"STO_CUDA_ENTRY STV_DEFAULT"
_Z8rowPowerPiii:
.text._Z8rowPowerPiii:
[----:B------:R-:W-:Y:S01]  /*0000*/  LDC R1, c[0x0][0x37c] ;  /* 0x0000df00ff017b82 */ /* 0x000fe20000000800 */
[----:B------:R-:W0:Y:S01]  /*0010*/  LDCU UR6, c[0x0][0x38c] ;  /* 0x00007180ff0677ac */ /* 0x000e220008000800 */
[----:B------:R-:W1:Y:S06]  /*0020*/  S2R R6, SR_CTAID.X ;  /* 0x0000000000067919 */ /* 0x000e6c0000002500 */
[----:B------:R-:W1:Y:S01]  /*0030*/  LDC.64 R2, c[0x0][0x380] ;  /* 0x0000e000ff027b82 */ /* 0x000e620000000a00 */
[----:B------:R-:W2:Y:S01]  /*0040*/  LDCU.64 UR4, c[0x0][0x358] ;  /* 0x00006b00ff0477ac */ /* 0x000ea20008000a00 */
[----:B0-----:R-:W0:Y:S08]  /*0050*/  I2F.U32.RP R0, UR6 ;  /* 0x0000000600007d06 */ /* 0x001e300008209000 */
[----:B0-----:R-:W0:Y:S01]  /*0060*/  MUFU.RCP R0, R0 ;  /* 0x0000000000007308 */ /* 0x001e220000001000 */
[----:B-1----:R-:W-:Y:S01]  /*0070*/  IMAD.WIDE.U32 R2, R6, 0x4, R2 ;  /* 0x0000000406027825 */ /* 0x002fe200078e0002 */
[----:B------:R-:W-:-:S04]  /*0080*/  ISETP.NE.U32.AND P2, PT, RZ, UR6, PT ;  /* 0x00000006ff007c0c */ /* 0x000fc8000bf45070 */
[----:B--2---:R1:W5:Y:S01]  /*0090*/  LDG.E R7, desc[UR4][R2.64] ;  /* 0x0000000402077981 */ /* 0x004362000c1e1900 */
[----:B0-----:R-:W-:-:S04]  /*00a0*/  VIADD R4, R0, 0xffffffe ;  /* 0x0ffffffe00047836 */ /* 0x001fc80000000000 */
[----:B------:R0:W2:Y:S02]  /*00b0*/  F2I.FTZ.U32.TRUNC.NTZ R5, R4 ;  /* 0x0000000400057305 */ /* 0x0000a4000021f000 */
[----:B0-----:R-:W-:Y:S02]  /*00c0*/  HFMA2 R4, -RZ, RZ, 0, 0 ;  /* 0x00000000ff047431 */ /* 0x001fe400000001ff */
[----:B--2---:R-:W-:-:S04]  /*00d0*/  IMAD.MOV R9, RZ, RZ, -R5 ;  /* 0x000000ffff097224 */ /* 0x004fc800078e0a05 */
[----:B------:R-:W-:-:S04]  /*00e0*/  IMAD R9, R9, UR6, RZ ;  /* 0x0000000609097c24 */ /* 0x000fc8000f8e02ff */
[----:B------:R-:W-:-:S04]  /*00f0*/  IMAD.HI.U32 R5, R5, R9, R4 ;  /* 0x0000000905057227 */ /* 0x000fc800078e0004 */
[----:B------:R-:W-:Y:S02]  /*0100*/  IMAD.MOV.U32 R4, RZ, RZ, 0x1 ;  /* 0x00000001ff047424 */ /* 0x000fe400078e00ff */
[----:B------:R-:W-:-:S04]  /*0110*/  IMAD.HI.U32 R5, R5, R6, RZ ;  /* 0x0000000605057227 */ /* 0x000fc800078e00ff */
[----:B------:R-:W-:-:S04]  /*0120*/  IMAD.MOV R9, RZ, RZ, -R5 ;  /* 0x000000ffff097224 */ /* 0x000fc800078e0a05 */
[----:B------:R-:W-:-:S05]  /*0130*/  IMAD R6, R9, UR6, R6 ;  /* 0x0000000609067c24 */ /* 0x000fca000f8e0206 */
[----:B------:R-:W-:-:S13]  /*0140*/  ISETP.GE.U32.AND P0, PT, R6, UR6, PT ;  /* 0x0000000606007c0c */ /* 0x000fda000bf06070 */
[----:B------:R-:W-:Y:S01]  /*0150*/  @P0 VIADD R6, R6, -UR6 ;  /* 0x8000000606060c36 */ /* 0x000fe20008000000 */
[----:B------:R-:W-:-:S04]  /*0160*/  @P0 IADD3 R5, PT, PT, R5, 0x1, RZ ;  /* 0x0000000105050810 */ /* 0x000fc80007ffe0ff */
[----:B------:R-:W-:-:S13]  /*0170*/  ISETP.GE.U32.AND P1, PT, R6, UR6, PT ;  /* 0x0000000606007c0c */ /* 0x000fda000bf26070 */
[----:B------:R-:W-:Y:S01]  /*0180*/  @P1 VIADD R5, R5, 0x1 ;  /* 0x0000000105051836 */ /* 0x000fe20000000000 */
[----:B------:R-:W-:-:S04]  /*0190*/  @!P2 LOP3.LUT R5, RZ, UR6, RZ, 0x33, !PT ;  /* 0x00000006ff05ac12 */ /* 0x000fc8000f8e33ff */
[C---:B------:R-:W-:Y:S02]  /*01a0*/  ISETP.GE.U32.AND P0, PT, R5.reuse, 0x3, PT ;  /* 0x000000030500780c */ /* 0x040fe40003f06070 */
[----:B------:R-:W-:-:S04]  /*01b0*/  IADD3 R5, PT, PT, R5, 0x1, RZ ;  /* 0x0000000105057810 */ /* 0x000fc80007ffe0ff */
[----:B------:R-:W-:-:S07]  /*01c0*/  LOP3.LUT R0, R5, 0x3, RZ, 0xc0, !PT ;  /* 0x0000000305007812 */ /* 0x000fce00078ec0ff */
[----:B-1----:R-:W-:Y:S05]  /*01d0*/  @!P0 BRA `(.L_x_0) ;  /* 0x0000000000788947 */ /* 0x002fea0003800000 */
[----:B------:R-:W-:Y:S01]  /*01e0*/  LOP3.LUT R5, R5, 0x7ffffffc, RZ, 0xc0, !PT ;  /* 0x7ffffffc05057812 */ /* 0x000fe200078ec0ff */
[----:B------:R-:W-:-:S03]  /*01f0*/  IMAD.MOV.U32 R4, RZ, RZ, 0x1 ;  /* 0x00000001ff047424 */ /* 0x000fc600078e00ff */
[----:B------:R-:W-:Y:S01]  /*0200*/  IADD3 R6, PT, PT, -R5, RZ, RZ ;  /* 0x000000ff05067210 */ /* 0x000fe20007ffe1ff */
[----:B-----5:R-:W-:-:S03]  /*0210*/  IMAD R5, R7, R7, RZ ;  /* 0x0000000707057224 */ /* 0x020fc600078e02ff */
[----:B------:R-:W-:Y:S01]  /*0220*/  ISETP.GE.AND P0, PT, R6, RZ, PT ;  /* 0x000000ff0600720c */ /* 0x000fe20003f06270 */
[----:B------:R-:W-:-:S12]  /*0230*/  IMAD R5, R5, R5, RZ ;  /* 0x0000000505057224 */ /* 0x000fd800078e02ff */
[----:B------:R-:W-:Y:S05]  /*0240*/  @P0 BRA `(.L_x_1) ;  /* 0x00000000004c0947 */ /* 0x000fea0003800000 */
[----:B------:R-:W-:Y:S02]  /*0250*/  IADD3 R8, PT, PT, -R6, RZ, RZ ;  /* 0x000000ff06087210 */ /* 0x000fe40007ffe1ff */
[----:B------:R-:W-:Y:S02]  /*0260*/  PLOP3.LUT P0, PT, PT, PT, PT, 0x80, 0x8 ;  /* 0x000000000008781c */ /* 0x000fe40003f0f070 */
[----:B------:R-:W-:-:S13]  /*0270*/  ISETP.GT.AND P1, PT, R8, 0xc, PT ;  /* 0x0000000c0800780c */ /* 0x000fda0003f24270 */
[----:B------:R-:W-:Y:S05]  /*0280*/  @!P1 BRA `(.L_x_2) ;  /* 0x00000000001c9947 */ /* 0x000fea0003800000 */
[----:B------:R-:W-:Y:S01]  /*0290*/  PLOP3.LUT P0, PT, PT, PT, PT, 0x8, 0x80 ;  /* 0x000000000080781c */ /* 0x000fe20003f0e170 */
[----:B------:R-:W-:-:S12]  /*02a0*/  IMAD R9, R5, R5, RZ ;  /* 0x0000000505097224 */ /* 0x000fd800078e02ff */
.L_x_3:
[----:B------:R-:W-:Y:S02]  /*02b0*/  VIADD R6, R6, 0x10 ;  /* 0x0000001006067836 */ /* 0x000fe40000000000 */
[----:B------:R-:W-:-:S03]  /*02c0*/  IMAD R4, R4, R9, RZ ;  /* 0x0000000904047224 */ /* 0x000fc600078e02ff */
[----:B------:R-:W-:Y:S01]  /*02d0*/  ISETP.GE.AND P1, PT, R6, -0xc, PT ;  /* 0xfffffff40600780c */ /* 0x000fe20003f26270 */
[----:B------:R-:W-:-:S12]  /*02e0*/  IMAD R4, R4, R9, RZ ;  /* 0x0000000904047224 */ /* 0x000fd800078e02ff */
[----:B------:R-:W-:Y:S05]  /*02f0*/  @!P1 BRA `(.L_x_3) ;  /* 0xfffffffc00ec9947 */ /* 0x000fea000383ffff */
.L_x_2:
[----:B------:R-:W-:-:S04]  /*0300*/  IADD3 R8, PT, PT, -R6, RZ, RZ ;  /* 0x000000ff06087210 */ /* 0x000fc80007ffe1ff */
[----:B------:R-:W-:-:S13]  /*0310*/  ISETP.GT.AND P1, PT, R8, 0x4, PT ;  /* 0x000000040800780c */ /* 0x000fda0003f24270 */
[----:B------:R-:W-:Y:S01]  /*0320*/  @P1 VIADD R6, R6, 0x8 ;  /* 0x0000000806061836 */ /* 0x000fe20000000000 */
[----:B------:R-:W-:Y:S01]  /*0330*/  @P1 PLOP3.LUT P0, PT, PT, PT, PT, 0x8, 0x80 ;  /* 0x000000000080181c */ /* 0x000fe20003f0e170 */
[----:B------:R-:W-:-:S03]  /*0340*/  @P1 IMAD R8, R4, R5, RZ ;  /* 0x0000000504081224 */ /* 0x000fc600078e02ff */
[----:B------:R-:W-:Y:S01]  /*0350*/  ISETP.NE.OR P0, PT, R6, RZ, P0 ;  /* 0x000000ff0600720c */ /* 0x000fe20000705670 */
[----:B------:R-:W-:-:S12]  /*0360*/  @P1 IMAD R4, R5, R8, RZ ;  /* 0x0000000805041224 */ /* 0x000fd800078e02ff */
[----:B------:R-:W-:Y:S05]  /*0370*/  @!P0 BRA `(.L_x_0) ;  /* 0x0000000000108947 */ /* 0x000fea0003800000 */
.L_x_1:
[----:B------:R-:W-:Y:S01]  /*0380*/  IADD3 R6, PT, PT, R6, 0x4, RZ ;  /* 0x0000000406067810 */ /* 0x000fe20007ffe0ff */
[----:B------:R-:W-:-:S03]  /*0390*/  IMAD R4, R5, R4, RZ ;  /* 0x0000000405047224 */ /* 0x000fc600078e02ff */
[----:B------:R-:W-:-:S13]  /*03a0*/  ISETP.NE.AND P0, PT, R6, RZ, PT ;  /* 0x000000ff0600720c */ /* 0x000fda0003f05270 */
[----:B------:R-:W-:Y:S05]  /*03b0*/  @P0 BRA `(.L_x_1) ;  /* 0xfffffffc00f00947 */ /* 0x000fea000383ffff */
.L_x_0:
[----:B------:R-:W-:-:S13]  /*03c0*/  ISETP.NE.AND P0, PT, R0, RZ, PT ;  /* 0x000000ff0000720c */ /* 0x000fda0003f05270 */
[----:B------:R-:W-:Y:S05]  /*03d0*/  @!P0 BRA `(.L_x_4) ;  /* 0x0000000000148947 */ /* 0x000fea0003800000 */
[----:B------:R-:W-:-:S07]  /*03e0*/  IMAD.MOV R0, RZ, RZ, -R0 ;  /* 0x000000ffff007224 */ /* 0x000fce00078e0a00 */
.L_x_5:
[----:B------:R-:W-:Y:S01]  /*03f0*/  IADD3 R0, PT, PT, R0, 0x1, RZ ;  /* 0x0000000100007810 */ /* 0x000fe20007ffe0ff */
[----:B-----5:R-:W-:-:S03]  /*0400*/  IMAD R4, R7, R4, RZ ;  /* 0x0000000407047224 */ /* 0x020fc600078e02ff */
[----:B------:R-:W-:-:S13]  /*0410*/  ISETP.NE.AND P0, PT, R0, RZ, PT ;  /* 0x000000ff0000720c */ /* 0x000fda0003f05270 */
[----:B------:R-:W-:Y:S05]  /*0420*/  @P0 BRA `(.L_x_5) ;  /* 0xfffffffc00f00947 */ /* 0x000fea000383ffff */
.L_x_4:
[----:B------:R-:W-:Y:S01]  /*0430*/  STG.E desc[UR4][R2.64], R4 ;  /* 0x0000000402007986 */ /* 0x000fe2000c101904 */
[----:B------:R-:W-:Y:S05]  /*0440*/  EXIT ;  /* 0x000000000000794d */ /* 0x000fea0003800000 */
.L_x_6:
[----:B------:R-:W-:-:S00]  /*0450*/  BRA `(.L_x_6) ;  /* 0xfffffffc00fc7947 */ /* 0x000fc0000383ffff */
[----:B------:R-:W-:-:S00]  /*0460*/  NOP ;  /* 0x0000000000007918 */ /* 0x000fc00000000000 */
        /* <DEDUP_REMOVED lines=9> */
.L_x_7:


//--------------------- .nv.shared.reserved.0     --------------------------
	.section	.nv.shared.reserved.0,"aw",@nobits
	.weak		__nv_reservedSMEM_offset_0_alias
	.size		__nv_reservedSMEM_offset_0_alias, 0, 64
	.other		__nv_reservedSMEM_offset_0_alias,@"STO_CUDA_RESERVED_SHARED STV_DEFAULT"
__nv_reservedSMEM_offset_0_alias:
	.zero		0
	.zero		64


//--------------------- .nv.constant0._Z8rowPowerPiii --------------------------
	.section	.nv.constant0._Z8rowPowerPiii,"a",@progbits
	.sectionflags	@""
	.align	4
.nv.constant0._Z8rowPowerPiii:
	.zero		912


//--------------------- SYMBOLS --------------------------

	.type		.nv.reservedSmem.offset0,@object
	.size		.nv.reservedSmem.offset0,0x4
